	.headerflags	@"EF_CUDA_TEXMODE_UNIFIED EF_CUDA_64BIT_ADDRESS EF_CUDA_ACCELERATORS EF_CUDA_SM90 EF_CUDA_VIRTUAL_SM(EF_CUDA_SM90)"
	.elftype	@"ET_EXEC"


//--------------------- .nv.info                  --------------------------
	.section	.nv.info,"",@"SHT_CUDA_INFO"
	.align	4


	//----- nvinfo : EIATTR_REGCOUNT
	.align		4
        /*0000*/ 	.byte	0x04, 0x2f
        /*0002*/ 	.short	(.L_1 - .L_0)
	.align		4
.L_0:
        /*0004*/ 	.word	index@(triton_mm)
        /*0008*/ 	.word	0x0000005e


	//----- nvinfo : EIATTR_MIN_STACK_SIZE
	.align		4
.L_1:
        /*000c*/ 	.byte	0x04, 0x12
        /*000e*/ 	.short	(.L_3 - .L_2)
	.align		4
.L_2:
        /*0010*/ 	.word	index@(triton_mm)
        /*0014*/ 	.word	0x00000000


	//----- nvinfo : EIATTR_FRAME_SIZE
	.align		4
.L_3:
        /*0018*/ 	.byte	0x04, 0x11
        /*001a*/ 	.short	(.L_5 - .L_4)
	.align		4
.L_4:
        /*001c*/ 	.word	index@(triton_mm)
        /*0020*/ 	.word	0x00000000


	//----- nvinfo : EIATTR_MIN_STACK_SIZE
	.align		4
.L_5:
        /*0024*/ 	.byte	0x04, 0x12
        /*0026*/ 	.short	(.L_7 - .L_6)
	.align		4
.L_6:
        /*0028*/ 	.word	index@(triton_mm)
        /*002c*/ 	.word	0x00000000
.L_7:


//--------------------- .nv.info.triton_mm        --------------------------
	.section	.nv.info.triton_mm,"",@"SHT_CUDA_INFO"
	.sectionflags	@""
	.align	4


	//----- nvinfo : EIATTR_CUDA_API_VERSION
	.align		4
        /*0000*/ 	.byte	0x04, 0x37
        /*0002*/ 	.short	(.L_9 - .L_8)
.L_8:
        /*0004*/ 	.word	0x0000007c


	//----- nvinfo : EIATTR_KPARAM_INFO
	.align		4
.L_9:
        /*0008*/ 	.byte	0x04, 0x17
        /*000a*/ 	.short	(.L_11 - .L_10)
.L_10:
        /*000c*/ 	.word	0x00000000
        /*0010*/ 	.short	0x0003
        /*0012*/ 	.short	0x0018
        /*0014*/ 	.byte	0x00, 0xf0, 0x11, 0x00


	//----- nvinfo : EIATTR_KPARAM_INFO
	.align		4
.L_11:
        /*0018*/ 	.byte	0x04, 0x17
        /*001a*/ 	.short	(.L_13 - .L_12)
.L_12:
        /*001c*/ 	.word	0x00000000
        /*0020*/ 	.short	0x0002
        /*0022*/ 	.short	0x0010
        /*0024*/ 	.byte	0x00, 0xf0, 0x21, 0x00


	//----- nvinfo : EIATTR_KPARAM_INFO
	.align		4
.L_13:
        /*0028*/ 	.byte	0x04, 0x17
        /*002a*/ 	.short	(.L_15 - .L_14)
.L_14:
        /*002c*/ 	.word	0x00000000
        /*0030*/ 	.short	0x0001
        /*0032*/ 	.short	0x0008
        /*0034*/ 	.byte	0x00, 0xf0, 0x21, 0x00


	//----- nvinfo : EIATTR_KPARAM_INFO
	.align		4
.L_15:
        /*0038*/ 	.byte	0x04, 0x17
        /*003a*/ 	.short	(.L_17 - .L_16)
.L_16:
        /*003c*/ 	.word	0x00000000
        /*0040*/ 	.short	0x0000
        /*0042*/ 	.short	0x0000
        /*0044*/ 	.byte	0x00, 0xf0, 0x21, 0x00


	//----- nvinfo : EIATTR_SPARSE_MMA_MASK
	.align		4
.L_17:
        /*0048*/ 	.byte	0x03, 0x50
        /*004a*/ 	.short	0x0000


	//----- nvinfo : EIATTR_MAXREG_COUNT
	.align		4
        /*004c*/ 	.byte	0x03, 0x1b
        /*004e*/ 	.short	0x00ff


	//----- nvinfo : EIATTR_COOP_GROUP_MASK_REGIDS
	.align		4
        /*0050*/ 	.byte	0x04, 0x29
        /*0052*/ 	.short	(.L_19 - .L_18)


	//   ....[0]....
.L_18:
        /*0054*/ 	.word	0xffffffff


	//----- nvinfo : EIATTR_COOP_GROUP_INSTR_OFFSETS
	.align		4
.L_19:
        /*0058*/ 	.byte	0x04, 0x28
        /*005a*/ 	.short	(.L_21 - .L_20)


	//   ....[0]....
.L_20:
        /*005c*/ 	.word	0x00000b90


	//----- nvinfo : EIATTR_EXIT_INSTR_OFFSETS
	.align		4
.L_21:
        /*0060*/ 	.byte	0x04, 0x1c
        /*0062*/ 	.short	(.L_23 - .L_22)


	//   ....[0]....
.L_22:
        /*0064*/ 	.word	0x00000040


	//   ....[1]....
        /*0068*/ 	.word	0x00001600


	//   ....[2]....
        /*006c*/ 	.word	0x00001650


	//----- nvinfo : EIATTR_MAX_THREADS
	.align		4
.L_23:
        /*0070*/ 	.byte	0x04, 0x05
        /*0072*/ 	.short	(.L_25 - .L_24)
.L_24:
        /*0074*/ 	.word	0x00000100
        /*0078*/ 	.word	0x00000001
        /*007c*/ 	.word	0x00000001


	//----- nvinfo : EIATTR_CBANK_PARAM_SIZE
	.align		4
.L_25:
        /*0080*/ 	.byte	0x03, 0x19
        /*0082*/ 	.short	0x001c


	//----- nvinfo : EIATTR_PARAM_CBANK
	.align		4
        /*0084*/ 	.byte	0x04, 0x0a
        /*0086*/ 	.short	(.L_27 - .L_26)
	.align		4
.L_26:
        /*0088*/ 	.word	index@(.nv.constant0.triton_mm)
        /*008c*/ 	.short	0x0210
        /*008e*/ 	.short	0x001c


	//----- nvinfo : EIATTR_SW_WAR
	.align		4
.L_27:
        /*0090*/ 	.byte	0x04, 0x36
        /*0092*/ 	.short	(.L_29 - .L_28)
.L_28:
        /*0094*/ 	.word	0x00000008
.L_29:


//--------------------- .nv.callgraph             --------------------------
	.section	.nv.callgraph,"",@"SHT_CUDA_CALLGRAPH"
	.align	4
	.sectionentsize	8
	.align		4
        /*0000*/ 	.word	0x00000000
	.align		4
        /*0004*/ 	.word	0xffffffff
	.align		4
        /*0008*/ 	.word	0x00000000
	.align		4
        /*000c*/ 	.word	0xfffffffe
	.align		4
        /*0010*/ 	.word	0x00000000
	.align		4
        /*0014*/ 	.word	0xfffffffd
	.align		4
        /*0018*/ 	.word	0x00000000
	.align		4
        /*001c*/ 	.word	0xfffffffc


//--------------------- .text.triton_mm           --------------------------
	.section	.text.triton_mm,"ax",@progbits
	.sectionflags	@"SHF_BARRIERS=1"
	.align	128
        .global         triton_mm
        .type           triton_mm,@function
        .size           triton_mm,(.L_x_2 - triton_mm)
        .other          triton_mm,@"STO_CUDA_ENTRY STV_DEFAULT"
triton_mm:
.text.triton_mm:
[----:B------:R-:W1:Y:S02]  /*0000*/  LDC R1, c[0x0][0x28] ;  /* 0x00000a00ff017b82 */ /* 0x000e640000000800 */
[----:B------:R-:W2:Y:S02]  /*0010*/  LDC R0, c[0x0][0x228] ;  /* 0x00008a00ff007b82 */ /* 0x000ea40000000800 */
[----:B--2---:R-:W-:-:S05]  /*0020*/  IMAD R2, R0, 0xc00, RZ ;  /* 0x00000c0000027824 */ /* 0x004fca00078e02ff */
[----:B------:R-:W-:-:S13]  /*0030*/  ISETP.NE.AND P0, PT, R2, RZ, PT ;  /* 0x000000ff0200720c */ /* 0x000fda0003f05270 */
[----:B------:R-:W-:Y:S05]  /*0040*/  @!P0 EXIT ;  /* 0x000000000000894d */ /* 0x000fea0003800000 */
[----:B------:R-:W2:Y:S01]  /*0050*/  S2R R10, SR_CTAID.X ;  /* 0x00000000000a7919 */ /* 0x000ea20000002500 */
[----:B------:R-:W-:Y:S01]  /*0060*/  VIADD R2, R0, 0x7f ;  /* 0x0000007f00027836 */ /* 0x000fe20000000000 */
[----:B------:R-:W-:Y:S01]  /*0070*/  IABS R18, R0 ;  /* 0x0000000000127213 */ /* 0x000fe20000000000 */
[----:B------:R-:W3:Y:S01]  /*0080*/  S2UR UR5, SR_CgaCtaId ;  /* 0x00000000000579c3 */ /* 0x000ee20000008800 */
[----:B------:R-:W-:Y:S01]  /*0090*/  UMOV UR4, 0x400 ;  /* 0x0000040000047882 */ /* 0x000fe20000000000 */
[----:B------:R-:W-:Y:S01]  /*00a0*/  ULDC.64 UR16, c[0x0][0x208] ;  /* 0x0000820000107ab9 */ /* 0x000fe20000000a00 */
[----:B------:R-:W-:Y:S02]  /*00b0*/  SHF.R.S32.HI R3, RZ, 0x1f, R2 ;  /* 0x0000001fff037819 */ /* 0x000fe40000011402 */
[----:B------:R-:W-:Y:S02]  /*00c0*/  CS2R R24, SRZ ;  /* 0x0000000000187805 */ /* 0x000fe4000001ff00 */
[----:B------:R-:W-:-:S02]  /*00d0*/  CS2R R26, SRZ ;  /* 0x00000000001a7805 */ /* 0x000fc4000001ff00 */
[----:B------:R-:W-:Y:S02]  /*00e0*/  CS2R R28, SRZ ;  /* 0x00000000001c7805 */ /* 0x000fe4000001ff00 */
[----:B------:R-:W-:Y:S02]  /*00f0*/  LEA.HI R3, R3, R2, RZ, 0x7 ;  /* 0x0000000203037211 */ /* 0x000fe400078f38ff */
[----:B------:R-:W-:Y:S02]  /*0100*/  CS2R R30, SRZ ;  /* 0x00000000001e7805 */ /* 0x000fe4000001ff00 */
[----:B------:R-:W-:Y:S02]  /*0110*/  CS2R R32, SRZ ;  /* 0x0000000000207805 */ /* 0x000fe4000001ff00 */
[----:B------:R-:W-:Y:S02]  /*0120*/  CS2R R34, SRZ ;  /* 0x0000000000227805 */ /* 0x000fe4000001ff00 */
[----:B------:R-:W-:-:S02]  /*0130*/  CS2R R36, SRZ ;  /* 0x0000000000247805 */ /* 0x000fc4000001ff00 */
[----:B------:R-:W-:Y:S02]  /*0140*/  CS2R R38, SRZ ;  /* 0x0000000000267805 */ /* 0x000fe4000001ff00 */
[----:B------:R-:W-:Y:S02]  /*0150*/  CS2R R40, SRZ ;  /* 0x0000000000287805 */ /* 0x000fe4000001ff00 */
        /* <DEDUP_REMOVED lines=9> */
[----:B------:R-:W-:Y:S01]  /*01f0*/  CS2R R60, SRZ ;  /* 0x00000000003c7805 */ /* 0x000fe2000001ff00 */
[----:B---3--:R-:W-:Y:S01]  /*0200*/  UPRMT UR5, UR5, 0x654, UR4 ;  /* 0x0000065405057896 */ /* 0x008fe20008000004 */
[----:B------:R-:W-:-:S02]  /*0210*/  CS2R R62, SRZ ;  /* 0x00000000003e7805 */ /* 0x000fc4000001ff00 */
[----:B------:R-:W-:Y:S02]  /*0220*/  CS2R R64, SRZ ;  /* 0x0000000000407805 */ /* 0x000fe4000001ff00 */
[----:B------:R-:W-:Y:S02]  /*0230*/  CS2R R66, SRZ ;  /* 0x0000000000427805 */ /* 0x000fe4000001ff00 */
[----:B------:R-:W-:Y:S01]  /*0240*/  CS2R R68, SRZ ;  /* 0x0000000000447805 */ /* 0x000fe2000001ff00 */
[C---:B--2---:R-:W-:Y:S01]  /*0250*/  IMAD.HI R4, R10.reuse, 0x2aaaaaab, RZ ;  /* 0x2aaaaaab0a047827 */ /* 0x044fe200078e02ff */
[----:B------:R-:W-:Y:S02]  /*0260*/  IABS R11, R10 ;  /* 0x0000000a000b7213 */ /* 0x000fe40000000000 */
[----:B------:R-:W-:Y:S02]  /*0270*/  CS2R R70, SRZ ;  /* 0x0000000000467805 */ /* 0x000fe4000001ff00 */
[----:B------:R-:W-:-:S02]  /*0280*/  ISETP.GE.AND P1, PT, R10, RZ, PT ;  /* 0x000000ff0a00720c */ /* 0x000fc40003f26270 */
[----:B------:R-:W-:Y:S02]  /*0290*/  CS2R R72, SRZ ;  /* 0x0000000000487805 */ /* 0x000fe4000001ff00 */
[----:B------:R-:W-:Y:S02]  /*02a0*/  SHF.R.U32.HI R5, RZ, 0x1f, R4 ;  /* 0x0000001fff057819 */ /* 0x000fe40000011604 */
[----:B------:R-:W-:Y:S02]  /*02b0*/  CS2R R74, SRZ ;  /* 0x00000000004a7805 */ /* 0x000fe4000001ff00 */
[----:B------:R-:W-:Y:S02]  /*02c0*/  CS2R R76, SRZ ;  /* 0x00000000004c7805 */ /* 0x000fe4000001ff00 */
[----:B------:R-:W-:Y:S02]  /*02d0*/  CS2R R78, SRZ ;  /* 0x00000000004e7805 */ /* 0x000fe4000001ff00 */
[----:B------:R-:W-:-:S02]  /*02e0*/  LEA.HI.SX32 R5, R4, R5, 0x1b ;  /* 0x0000000504057211 */ /* 0x000fc400078fdaff */
[----:B------:R-:W-:Y:S02]  /*02f0*/  CS2R R80, SRZ ;  /* 0x0000000000507805 */ /* 0x000fe4000001ff00 */
[----:B------:R-:W-:Y:S02]  /*0300*/  CS2R R82, SRZ ;  /* 0x0000000000527805 */ /* 0x000fe4000001ff00 */
[----:B------:R-:W-:Y:S02]  /*0310*/  CS2R R84, SRZ ;  /* 0x0000000000547805 */ /* 0x000fe4000001ff00 */
[----:B------:R-:W-:Y:S01]  /*0320*/  CS2R R86, SRZ ;  /* 0x0000000000567805 */ /* 0x000fe2000001ff00 */
[----:B------:R-:W-:Y:S01]  /*0330*/  IMAD.SHL.U32 R4, R5, 0x8, RZ ;  /* 0x0000000805047824 */ /* 0x000fe200078e00ff */
[----:B------:R-:W-:Y:S01]  /*0340*/  UMOV UR4, URZ ;  /* 0x0000003f00047c82 */ /* 0x000fe20008000000 */
[----:B------:R-:W-:-:S03]  /*0350*/  UMOV UR14, 0xffffffff ;  /* 0xffffffff000e7882 */ /* 0x000fc60000000000 */
[----:B------:R-:W-:-:S04]  /*0360*/  LEA.HI.SX32 R3, R3, -R4, 0x19 ;  /* 0x8000000403037211 */ /* 0x000fc800078fcaff */
[----:B------:R-:W-:-:S04]  /*0370*/  VIMNMX R6, R3, 0x8, PT ;  /* 0x0000000803067848 */ /* 0x000fc80003fe0100 */
[-C--:B------:R-:W-:Y:S02]  /*0380*/  IABS R13, R6.reuse ;  /* 0x00000006000d7213 */ /* 0x080fe40000000000 */
[----:B------:R-:W-:Y:S02]  /*0390*/  IABS R12, R6 ;  /* 0x00000006000c7213 */ /* 0x000fe40000000000 */
[----:B------:R-:W2:Y:S03]  /*03a0*/  I2F.RP R7, R13 ;  /* 0x0000000d00077306 */ /* 0x000ea60000209400 */
[----:B------:R-:W-:-:S05]  /*03b0*/  IMAD.MOV R15, RZ, RZ, -R12 ;  /* 0x000000ffff0f7224 */ /* 0x000fca00078e0a0c */
[----:B--2---:R-:W2:Y:S02]  /*03c0*/  MUFU.RCP R7, R7 ;  /* 0x0000000700077308 */ /* 0x004ea40000001000 */
[----:B--2---:R-:W-:Y:S02]  /*03d0*/  VIADD R2, R7, 0xffffffe ;  /* 0x0ffffffe07027836 */ /* 0x004fe40000000000 */
[----:B------:R-:W2:Y:S04]  /*03e0*/  S2R R7, SR_TID.X ;  /* 0x0000000000077919 */ /* 0x000ea80000002100 */
[----:B------:R3:W4:Y:S02]  /*03f0*/  F2I.FTZ.U32.TRUNC.NTZ R3, R2 ;  /* 0x0000000200037305 */ /* 0x000724000021f000 */
[----:B---3--:R-:W-:-:S02]  /*0400*/  IMAD.MOV.U32 R2, RZ, RZ, RZ ;  /* 0x000000ffff027224 */ /* 0x008fc400078e00ff */
[----:B----4-:R-:W-:-:S04]  /*0410*/  IMAD.MOV R8, RZ, RZ, -R3 ;  /* 0x000000ffff087224 */ /* 0x010fc800078e0a03 */
[----:B------:R-:W-:-:S04]  /*0420*/  IMAD R9, R8, R13, RZ ;  /* 0x0000000d08097224 */ /* 0x000fc800078e02ff */
[----:B------:R-:W-:Y:S02]  /*0430*/  IMAD.HI.U32 R8, R3, R9, R2 ;  /* 0x0000000903087227 */ /* 0x000fe400078e0002 */
[----:B------:R-:W3:Y:S02]  /*0440*/  I2F.RP R9, R18 ;  /* 0x0000001200097306 */ /* 0x000ee40000209400 */
[----:B------:R-:W-:Y:S02]  /*0450*/  IMAD.MOV.U32 R3, RZ, RZ, R11 ;  /* 0x000000ffff037224 */ /* 0x000fe400078e000b */
[----:B------:R-:W-:Y:S01]  /*0460*/  IMAD R11, R5, -0xc0, R10 ;  /* 0xffffff40050b7824 */ /* 0x000fe200078e020a */
[----:B------:R-:W-:Y:S01]  /*0470*/  LOP3.LUT R5, RZ, R6, RZ, 0x33, !PT ;  /* 0x00000006ff057212 */ /* 0x000fe200078e33ff */
[----:B------:R-:W-:Y:S01]  /*0480*/  IMAD.HI.U32 R2, R8, R3, RZ ;  /* 0x0000000308027227 */ /* 0x000fe200078e00ff */
[----:B--2---:R-:W-:Y:S02]  /*0490*/  SHF.R.U32.HI R12, RZ, 0x2, R7 ;  /* 0x00000002ff0c7819 */ /* 0x004fe40000011607 */
[----:B------:R-:W-:Y:S01]  /*04a0*/  IABS R17, R11 ;  /* 0x0000000b00117213 */ /* 0x000fe20000000000 */
[----:B------:R-:W-:Y:S01]  /*04b0*/  IMAD R2, R2, R15, R3 ;  /* 0x0000000f02027224 */ /* 0x000fe200078e0203 */
[----:B------:R-:W-:-:S03]  /*04c0*/  SGXT.U32 R12, R12, 0x6 ;  /* 0x000000060c0c781a */ /* 0x000fc60000000000 */
[----:B------:R-:W-:Y:S01]  /*04d0*/  IMAD.HI.U32 R8, R8, R17, RZ ;  /* 0x0000001108087227 */ /* 0x000fe200078e00ff */
[----:B------:R-:W-:Y:S01]  /*04e0*/  ISETP.GT.U32.AND P0, PT, R13, R2, PT ;  /* 0x000000020d00720c */ /* 0x000fe20003f04070 */
[----:B---3--:R-:W2:Y:S02]  /*04f0*/  MUFU.RCP R9, R9 ;  /* 0x0000000900097308 */ /* 0x008ea40000001000 */
[----:B------:R-:W-:-:S05]  /*0500*/  IMAD R10, R8, R15, R17 ;  /* 0x0000000f080a7224 */ /* 0x000fca00078e0211 */
[----:B------:R-:W-:-:S05]  /*0510*/  ISETP.GT.U32.AND P2, PT, R13, R10, PT ;  /* 0x0000000a0d00720c */ /* 0x000fca0003f44070 */
[----:B------:R-:W-:Y:S02]  /*0520*/  @!P0 IMAD.IADD R2, R2, 0x1, -R13 ;  /* 0x0000000102028824 */ /* 0x000fe400078e0a0d */
[----:B--2---:R-:W-:-:S03]  /*0530*/  VIADD R3, R9, 0xffffffe ;  /* 0x0ffffffe09037836 */ /* 0x004fc60000000000 */
[----:B------:R-:W-:-:S03]  /*0540*/  ISETP.GT.U32.AND P0, PT, R13, R2, PT ;  /* 0x000000020d00720c */ /* 0x000fc60003f04070 */
[----:B------:R-:W-:Y:S01]  /*0550*/  @!P2 IMAD.IADD R10, R10, 0x1, -R13 ;  /* 0x000000010a0aa824 */ /* 0x000fe200078e0a0d */
[----:B------:R-:W2:Y:S01]  /*0560*/  F2I.FTZ.U32.TRUNC.NTZ R3, R3 ;  /* 0x0000000300037305 */ /* 0x000ea2000021f000 */
[----:B------:R-:W-:-:S08]  /*0570*/  @!P2 VIADD R8, R8, 0x1 ;  /* 0x000000010808a836 */ /* 0x000fd00000000000 */
[----:B------:R-:W-:Y:S01]  /*0580*/  @!P0 IMAD.IADD R2, R2, 0x1, -R13 ;  /* 0x0000000102028824 */ /* 0x000fe200078e0a0d */
[----:B------:R-:W-:Y:S02]  /*0590*/  ISETP.NE.AND P0, PT, R6, RZ, PT ;  /* 0x000000ff0600720c */ /* 0x000fe40003f05270 */
[----:B------:R-:W-:Y:S01]  /*05a0*/  LOP3.LUT R6, R11, R6, RZ, 0x3c, !PT ;  /* 0x000000060b067212 */ /* 0x000fe200078e3cff */
[----:B------:R-:W-:Y:S01]  /*05b0*/  @!P1 IMAD.MOV R2, RZ, RZ, -R2 ;  /* 0x000000ffff029224 */ /* 0x000fe200078e0a02 */
[----:B------:R-:W-:Y:S01]  /*05c0*/  ISETP.GE.U32.AND P1, PT, R10, R13, PT ;  /* 0x0000000d0a00720c */ /* 0x000fe20003f26070 */
[----:B--2---:R-:W-:Y:S01]  /*05d0*/  IMAD.MOV R15, RZ, RZ, -R3 ;  /* 0x000000ffff0f7224 */ /* 0x004fe200078e0a03 */
[----:B------:R-:W-:Y:S02]  /*05e0*/  ISETP.GE.AND P3, PT, R6, RZ, PT ;  /* 0x000000ff0600720c */ /* 0x000fe40003f66270 */
[----:B------:R-:W-:Y:S01]  /*05f0*/  SEL R9, R5, R2, !P0 ;  /* 0x0000000205097207 */ /* 0x000fe20004000000 */
[----:B------:R-:W-:Y:S01]  /*0600*/  IMAD R15, R15, R18, RZ ;  /* 0x000000120f0f7224 */ /* 0x000fe200078e02ff */
[----:B------:R-:W-:Y:S01]  /*0610*/  SHF.R.U32.HI R6, RZ, 0x4, R7 ;  /* 0x00000004ff067819 */ /* 0x000fe20000011607 */
[----:B------:R-:W-:-:S02]  /*0620*/  IMAD.MOV.U32 R2, RZ, RZ, RZ ;  /* 0x000000ffff027224 */ /* 0x000fc400078e00ff */
[----:B------:R-:W-:Y:S02]  /*0630*/  IMAD.IADD R9, R4, 0x1, R9 ;  /* 0x0000000104097824 */ /* 0x000fe400078e0209 */
[----:B------:R-:W-:-:S04]  /*0640*/  IMAD.HI.U32 R2, R3, R15, R2 ;  /* 0x0000000f03027227 */ /* 0x000fc800078e0002 */
[----:B------:R-:W-:Y:S02]  /*0650*/  IMAD.SHL.U32 R9, R9, 0x80, RZ ;  /* 0x0000008009097824 */ /* 0x000fe400078e00ff */
[----:B------:R-:W-:-:S03]  /*0660*/  @P1 VIADD R8, R8, 0x1 ;  /* 0x0000000108081836 */ /* 0x000fc60000000000 */
[----:B------:R-:W-:Y:S01]  /*0670*/  LOP3.LUT R14, R9, R12, RZ, 0xfc, !PT ;  /* 0x0000000c090e7212 */ /* 0x000fe200078efcff */
[----:B------:R-:W-:Y:S01]  /*0680*/  @!P3 IMAD.MOV R8, RZ, RZ, -R8 ;  /* 0x000000ffff08b224 */ /* 0x000fe200078e0a08 */
[----:B------:R-:W-:Y:S02]  /*0690*/  LOP3.LUT R21, R9, 0x40, R12, 0xfe, !PT ;  /* 0x0000004009157812 */ /* 0x000fe400078efe0c */
[----:B------:R-:W-:Y:S02]  /*06a0*/  IABS R4, R14 ;  /* 0x0000000e00047213 */ /* 0x000fe40000000000 */
[----:B------:R-:W-:Y:S02]  /*06b0*/  IABS R17, R21 ;  /* 0x0000001500117213 */ /* 0x000fe40000000000 */
[----:B------:R-:W-:Y:S01]  /*06c0*/  ISETP.GE.AND P3, PT, R21, RZ, PT ;  /* 0x000000ff1500720c */ /* 0x000fe20003f66270 */
[----:B------:R-:W-:Y:S01]  /*06d0*/  IMAD.MOV.U32 R15, RZ, RZ, R4 ;  /* 0x000000ffff0f7224 */ /* 0x000fe200078e0004 */
[----:B------:R-:W-:-:S03]  /*06e0*/  LOP3.LUT R4, R12, 0x40, RZ, 0xfc, !PT ;  /* 0x000000400c047812 */ /* 0x000fc600078efcff */
[----:B------:R-:W-:-:S04]  /*06f0*/  IMAD.HI.U32 R3, R2, R15, RZ ;  /* 0x0000000f02037227 */ /* 0x000fc800078e00ff */
[----:B------:R-:W-:-:S04]  /*0700*/  IMAD.HI.U32 R2, R2, R17, RZ ;  /* 0x0000001102027227 */ /* 0x000fc800078e00ff */
[----:B------:R-:W-:Y:S02]  /*0710*/  IMAD.MOV R3, RZ, RZ, -R3 ;  /* 0x000000ffff037224 */ /* 0x000fe400078e0a03 */
[----:B------:R-:W-:Y:S02]  /*0720*/  IMAD.MOV R2, RZ, RZ, -R2 ;  /* 0x000000ffff027224 */ /* 0x000fe400078e0a02 */
[C---:B------:R-:W-:Y:S01]  /*0730*/  IMAD R13, R18.reuse, R3, R15 ;  /* 0x00000003120d7224 */ /* 0x040fe200078e020f */
[----:B------:R-:W-:Y:S01]  /*0740*/  SEL R3, R5, R8, !P0 ;  /* 0x0000000805037207 */ /* 0x000fe20004000000 */
[----:B------:R-:W-:Y:S01]  /*0750*/  IMAD R16, R18, R2, R17 ;  /* 0x0000000212107224 */ /* 0x000fe200078e0211 */
[----:B------:R-:W-:Y:S01]  /*0760*/  SGXT.U32 R8, R6, 0x4 ;  /* 0x000000040608781a */ /* 0x000fe20000000000 */
[----:B------:R-:W-:Y:S01]  /*0770*/  IMAD.SHL.U32 R2, R7, 0x8, RZ ;  /* 0x0000000807027824 */ /* 0x000fe200078e00ff */
[C---:B------:R-:W-:Y:S01]  /*0780*/  ISETP.GT.U32.AND P1, PT, R18.reuse, R13, PT ;  /* 0x0000000d1200720c */ /* 0x040fe20003f24070 */
[----:B------:R-:W-:Y:S01]  /*0790*/  IMAD.SHL.U32 R3, R3, 0x80, RZ ;  /* 0x0000008003037824 */ /* 0x000fe200078e00ff */
[----:B------:R-:W-:-:S02]  /*07a0*/  ISETP.GT.U32.AND P2, PT, R18, R16, PT ;  /* 0x000000101200720c */ /* 0x000fc40003f44070 */
[----:B------:R-:W-:Y:S02]  /*07b0*/  LOP3.LUT R11, R2, 0x18, R7, 0x48, !PT ;  /* 0x00000018020b7812 */ /* 0x000fe400078e4807 */
[----:B------:R-:W-:Y:S02]  /*07c0*/  LOP3.LUT R20, R3, R12, RZ, 0xfc, !PT ;  /* 0x0000000c03147212 */ /* 0x000fe400078efcff */
[----:B------:R-:W-:Y:S01]  /*07d0*/  LOP3.LUT R19, R3, 0x40, R12, 0xfe, !PT ;  /* 0x0000004003137812 */ /* 0x000fe200078efe0c */
[--C-:B------:R-:W-:Y:S01]  /*07e0*/  IMAD R4, R4, 0x20, R11.reuse ;  /* 0x0000002004047824 */ /* 0x100fe200078e020b */
[----:B------:R-:W-:Y:S01]  /*07f0*/  LOP3.LUT R5, R9, R8, RZ, 0xfc, !PT ;  /* 0x0000000809057212 */ /* 0x000fe200078efcff */
[----:B------:R-:W-:Y:S02]  /*0800*/  IMAD R6, R12, 0x20, R11 ;  /* 0x000000200c067824 */ /* 0x000fe400078e020b */
[--C-:B------:R-:W-:Y:S01]  /*0810*/  @!P1 IMAD.IADD R13, R13, 0x1, -R18.reuse ;  /* 0x000000010d0d9824 */ /* 0x100fe200078e0a12 */
[----:B------:R-:W-:Y:S01]  /*0820*/  ISETP.GE.AND P1, PT, R14, RZ, PT ;  /* 0x000000ff0e00720c */ /* 0x000fe20003f26270 */
[----:B------:R-:W-:Y:S01]  /*0830*/  @!P2 IMAD.IADD R16, R16, 0x1, -R18 ;  /* 0x000000011010a824 */ /* 0x000fe200078e0a12 */
[----:B------:R-:W2:Y:S01]  /*0840*/  LDC.64 R14, c[0x0][0x218] ;  /* 0x00008600ff0e7b82 */ /* 0x000ea20000000a00 */
[----:B------:R-:W-:Y:S01]  /*0850*/  IMAD.HI R8, R20, 0x2aaaaaab, RZ ;  /* 0x2aaaaaab14087827 */ /* 0x000fe200078e02ff */
[----:B------:R-:W-:-:S02]  /*0860*/  ISETP.GT.U32.AND P0, PT, R18, R13, PT ;  /* 0x0000000d1200720c */ /* 0x000fc40003f04070 */
[----:B------:R-:W-:Y:S01]  /*0870*/  ISETP.GT.U32.AND P2, PT, R18, R16, PT ;  /* 0x000000101200720c */ /* 0x000fe20003f44070 */
[----:B------:R-:W-:Y:S01]  /*0880*/  IMAD.HI R12, R19, 0x2aaaaaab, RZ ;  /* 0x2aaaaaab130c7827 */ /* 0x000fe200078e02ff */
[----:B------:R-:W-:Y:S02]  /*0890*/  SHF.R.U32.HI R9, RZ, 0x1f, R8 ;  /* 0x0000001fff097819 */ /* 0x000fe40000011608 */
[----:B------:R-:W3:Y:S02]  /*08a0*/  LDC.64 R10, c[0x0][0x210] ;  /* 0x00008400ff0a7b82 */ /* 0x000ee40000000a00 */
[----:B------:R-:W-:Y:S02]  /*08b0*/  SHF.R.U32.HI R17, RZ, 0x1f, R12 ;  /* 0x0000001fff117819 */ /* 0x000fe4000001160c */
[----:B------:R-:W-:Y:S02]  /*08c0*/  LEA.HI R9, R8, R9, RZ, 0x17 ;  /* 0x0000000908097211 */ /* 0x000fe400078fb8ff */
[----:B------:R-:W-:Y:S01]  /*08d0*/  LOP3.LUT R8, R2, 0x18, RZ, 0xc0, !PT ;  /* 0x0000001802087812 */ /* 0x000fe200078ec0ff */
[--C-:B------:R-:W-:Y:S01]  /*08e0*/  @!P0 IMAD.IADD R13, R13, 0x1, -R18.reuse ;  /* 0x000000010d0d8824 */ /* 0x100fe200078e0a12 */
[----:B------:R-:W-:Y:S01]  /*08f0*/  ISETP.NE.AND P0, PT, R0, RZ, PT ;  /* 0x000000ff0000720c */ /* 0x000fe20003f05270 */
[----:B------:R-:W-:Y:S01]  /*0900*/  @!P2 IMAD.IADD R16, R16, 0x1, -R18 ;  /* 0x000000011010a824 */ /* 0x000fe200078e0a12 */
[----:B------:R-:W-:Y:S01]  /*0910*/  LEA.HI R18, R12, R17, RZ, 0x17 ;  /* 0x000000110c127211 */ /* 0x000fe200078fb8ff */
[----:B------:R-:W-:Y:S01]  /*0920*/  @!P1 IMAD.MOV R13, RZ, RZ, -R13 ;  /* 0x000000ffff0d9224 */ /* 0x000fe200078e0a0d */
[----:B------:R-:W-:Y:S01]  /*0930*/  LOP3.LUT R12, RZ, R0, RZ, 0x33, !PT ;  /* 0x00000000ff0c7212 */ /* 0x000fe200078e33ff */
[----:B------:R-:W-:-:S02]  /*0940*/  @!P3 IMAD.MOV R16, RZ, RZ, -R16 ;  /* 0x000000ffff10b224 */ /* 0x000fc400078e0a10 */
[----:B------:R-:W-:Y:S01]  /*0950*/  IMAD R17, R9, -0xc00, R20 ;  /* 0xfffff40009117824 */ /* 0x000fe200078e0214 */
[----:B------:R-:W-:Y:S01]  /*0960*/  SEL R21, R12, R13, !P0 ;  /* 0x0000000d0c157207 */ /* 0x000fe20004000000 */
[----:B------:R-:W-:Y:S01]  /*0970*/  IMAD R13, R18, -0xc00, R19 ;  /* 0xfffff400120d7824 */ /* 0x000fe200078e0213 */
[----:B------:R-:W-:Y:S01]  /*0980*/  SEL R9, R12, R16, !P0 ;  /* 0x000000100c097207 */ /* 0x000fe20004000000 */
[--C-:B------:R-:W-:Y:S02]  /*0990*/  IMAD R17, R17, 0x40, R8.reuse ;  /* 0x0000004011117824 */ /* 0x100fe400078e0208 */
[--C-:B------:R-:W-:Y:S02]  /*09a0*/  IMAD R19, R21, 0x40, R8.reuse ;  /* 0x0000004015137824 */ /* 0x100fe400078e0208 */
[--C-:B------:R-:W-:Y:S02]  /*09b0*/  IMAD R21, R9, 0x40, R8.reuse ;  /* 0x0000004009157824 */ /* 0x100fe400078e0208 */
[----:B------:R-:W-:-:S02]  /*09c0*/  IMAD R23, R13, 0x40, R8 ;  /* 0x000000400d177824 */ /* 0x000fc400078e0208 */
[----:B--2---:R-:W-:Y:S01]  /*09d0*/  IMAD.WIDE R12, R17, 0x2, R14 ;  /* 0x00000002110c7825 */ /* 0x004fe200078e020e */
[----:B------:R-:W-:-:S03]  /*09e0*/  LEA R17, R6, UR5, 0x1 ;  /* 0x0000000506117c11 */ /* 0x000fc6000f8e08ff */
[--C-:B---3--:R-:W-:Y:S01]  /*09f0*/  IMAD.WIDE R8, R19, 0x2, R10.reuse ;  /* 0x0000000213087825 */ /* 0x108fe200078e020a */
[----:B------:R-:W-:Y:S02]  /*0a00*/  LEA R19, R4, UR5, 0x1 ;  /* 0x0000000504137c11 */ /* 0x000fe4000f8e08ff */
[----:B------:R-:W-:Y:S01]  /*0a10*/  IADD3 R20, P1, R12, 0x40, RZ ;  /* 0x000000400c147810 */ /* 0x000fe20007f3e0ff */
[----:B------:R-:W-:Y:S01]  /*0a20*/  IMAD.WIDE R10, R21, 0x2, R10 ;  /* 0x00000002150a7825 */ /* 0x000fe200078e020a */
[----:B------:R-:W-:Y:S01]  /*0a30*/  @!PT LDS RZ, [RZ] ;  /* 0x00000000fffff984 */ /* 0x000fe20000000800 */
[----:B------:R-:W-:Y:S01]  /*0a40*/  @!PT LDS RZ, [RZ] ;  /* 0x00000000fffff984 */ /* 0x000fe20000000800 */
[----:B------:R-:W-:Y:S01]  /*0a50*/  @!PT LDS RZ, [RZ] ;  /* 0x00000000fffff984 */ /* 0x000fe20000000800 */
[----:B------:R-:W-:Y:S01]  /*0a60*/  LDGSTS.E.BYPASS.128 [R17], desc[UR16][R8.64] ;  /* 0x0000000008117fae */ /* 0x000fe2000b901c50 */
[----:B------:R-:W-:Y:S02]  /*0a70*/  IADD3 R16, P2, R8, 0x40, RZ ;  /* 0x0000004008107810 */ /* 0x000fe40007f5e0ff */
[----:B------:R-:W-:Y:S01]  /*0a80*/  IMAD.WIDE R14, R23, 0x2, R14 ;  /* 0x00000002170e7825 */ /* 0x000fe200078e020e */
[----:B------:R3:W-:Y:S01]  /*0a90*/  LDGSTS.E.BYPASS.128 [R19], desc[UR16][R10.64] ;  /* 0x000000000a137fae */ /* 0x0007e2000b901c50 */
[----:B------:R-:W-:-:S02]  /*0aa0*/  IADD3 R18, P0, R10, 0x40, RZ ;  /* 0x000000400a127810 */ /* 0x000fc40007f1e0ff */
[----:B------:R-:W-:Y:S01]  /*0ab0*/  IMAD.X R21, RZ, RZ, R9, P2 ;  /* 0x000000ffff157224 */ /* 0x000fe200010e0609 */
[----:B------:R-:W0:Y:S01]  /*0ac0*/  LDGDEPBAR ;  /* 0x00000000000079af */ /* 0x000e220000000000 */
[----:B------:R-:W-:Y:S02]  /*0ad0*/  IMAD.X R89, RZ, RZ, R13, P1 ;  /* 0x000000ffff597224 */ /* 0x000fe400008e060d */
[----:B------:R-:W-:Y:S01]  /*0ae0*/  IMAD.X R23, RZ, RZ, R11, P0 ;  /* 0x000000ffff177224 */ /* 0x000fe200000e060b */
[----:B------:R4:W-:Y:S01]  /*0af0*/  LDGSTS.E.BYPASS.128 [R17+0x4000], desc[UR16][R12.64] ;  /* 0x040000000c117fae */ /* 0x0009e2000b901c50 */
[----:B------:R-:W-:-:S03]  /*0b00*/  IADD3 R22, P0, R14, 0x40, RZ ;  /* 0x000000400e167810 */ /* 0x000fc60007f1e0ff */
[----:B------:R2:W-:Y:S01]  /*0b10*/  LDGSTS.E.BYPASS.128 [R19+0x4000], desc[UR16][R14.64] ;  /* 0x040000000e137fae */ /* 0x0005e2000b901c50 */
[----:B---3--:R-:W-:Y:S01]  /*0b20*/  SHF.R.U32.HI R11, RZ, 0x4, R7 ;  /* 0x00000004ff0b7819 */ /* 0x008fe20000011607 */
[----:B------:R-:W-:Y:S01]  /*0b30*/  IMAD.X R91, RZ, RZ, R15, P0 ;  /* 0x000000ffff5b7224 */ /* 0x000fe200000e060f */
[----:B------:R-:W-:Y:S01]  /*0b40*/  SHF.R.U32.HI R10, RZ, 0x5, R7 ;  /* 0x00000005ff0a7819 */ /* 0x000fe20000011607 */
[----:B------:R-:W0:Y:S01]  /*0b50*/  LDGDEPBAR ;  /* 0x00000000000079af */ /* 0x000e220000000000 */
[----:B------:R-:W-:Y:S02]  /*0b60*/  PLOP3.LUT P0, PT, PT, PT, PT, 0x80, 0x0 ;  /* 0x000000000000781c */ /* 0x000fe40003f0f070 */
[----:B------:R-:W-:Y:S02]  /*0b70*/  SGXT.U32 R11, R11, 0x1 ;  /* 0x000000010b0b781a */ /* 0x000fe40000000000 */
[----:B----4-:R-:W-:-:S09]  /*0b80*/  LOP3.LUT R12, R10, 0x7fffffc, RZ, 0xc0, !PT ;  /* 0x07fffffc0a0c7812 */ /* 0x010fd200078ec0ff */
.L_x_0:
[----:B--2---:R-:W2:Y:S01]  /*0b90*/  SHFL.IDX PT, R8, R12, RZ, 0x1f ;  /* 0x00001fff0c087589 */ /* 0x004ea200000e0000 */
[----:B------:R-:W-:Y:S01]  /*0ba0*/  UIADD3 UR14, UR14, 0x1, URZ ;  /* 0x000000010e0e7890 */ /* 0x000fe2000fffe03f */
[----:B------:R-:W-:-:S04]  /*0bb0*/  DEPBAR.LE SB0, 0x0 ;  /* 0x000080000000791a */ /* 0x000fc80000000000 */
[----:B------:R-:W-:Y:S01]  /*0bc0*/  UISETP.GE.AND UP0, UPT, UR14, 0x2, UPT ;  /* 0x000000020e00788c */ /* 0x000fe2000bf06270 */
[----:B------:R-:W-:Y:S01]  /*0bd0*/  BAR.SYNC.DEFER_BLOCKING 0x0 ;  /* 0x0000000000007b1d */ /* 0x000fe20000010000 */
[----:B------:R-:W-:Y:S01]  /*0be0*/  UIADD3 UR4, UR4, 0x1, URZ ;  /* 0x0000000104047890 */ /* 0x000fe2000fffe03f */
[----:B------:R-:W-:Y:S01]  /*0bf0*/  IMAD.MOV.U32 R9, RZ, RZ, R21 ;  /* 0x000000ffff097224 */ /* 0x000fe200078e0015 */
[----:B------:R-:W-:Y:S01]  /*0c00*/  USEL UR14, UR14, URZ, !UP0 ;  /* 0x0000003f0e0e7287 */ /* 0x000fe2000c000000 */
[----:B------:R-:W-:Y:S02]  /*0c10*/  PLOP3.LUT P1, PT, P0, PT, PT, 0x80, 0x0 ;  /* 0x000000000000781c */ /* 0x000fe4000072f070 */
[----:B------:R-:W-:Y:S01]  /*0c20*/  UMOV UR11, 0x80000020 ;  /* 0x80000020000b7882 */ /* 0x000fe20000000000 */
[----:B--2---:R-:W-:Y:S01]  /*0c30*/  R2UR UR6, R8 ;  /* 0x00000000080672ca */ /* 0x004fe200000e0000 */
[----:B------:R-:W-:Y:S01]  /*0c40*/  IMAD.MOV.U32 R8, RZ, RZ, R16 ;  /* 0x000000ffff087224 */ /* 0x000fe200078e0010 */
[----:B------:R-:W-:Y:S01]  /*0c50*/  IADD3 R16, P5, R16, 0x40, RZ ;  /* 0x0000004010107810 */ /* 0x000fe20007fbe0ff */
[----:B------:R-:W-:-:S04]  /*0c60*/  WARPGROUP.ARRIVE ;  /* 0x00000000000079c5 */ /* 0x000fc80000000000 */
[----:B------:R-:W-:-:S06]  /*0c70*/  IMAD.X R21, RZ, RZ, R21, P5 ;  /* 0x000000ffff157224 */ /* 0x000fcc00028e0615 */
[----:B------:R-:W-:Y:S02]  /*0c80*/  USHF.L.U32 UR7, UR6, 0x6, URZ ;  /* 0x0000000606077899 */ /* 0x000fe4000800063f */
[----:B------:R-:W-:Y:S02]  /*0c90*/  ULEA UR6, UR14, UR5, 0xd ;  /* 0x000000050e067291 */ /* 0x000fe4000f8e683f */
[----:B------:R-:W-:Y:S02]  /*0ca0*/  ULOP3.LUT UR7, UR7, 0x1c0, URZ, 0xc0, !UPT ;  /* 0x000001c007077892 */ /* 0x000fe4000f8ec03f */
[----:B------:R-:W-:Y:S02]  /*0cb0*/  USHF.R.U32.HI UR8, URZ, 0x4, UR6 ;  /* 0x000000043f087899 */ /* 0x000fe40008011606 */
[----:B------:R-:W-:Y:S02]  /*0cc0*/  UIADD3 UR6, UR6, 0x4000, URZ ;  /* 0x0000400006067890 */ /* 0x000fe4000fffe03f */
[----:B------:R-:W-:-:S02]  /*0cd0*/  ULOP3.LUT UR8, UR8, 0x3fff, URZ, 0xc0, !UPT ;  /* 0x00003fff08087892 */ /* 0x000fc4000f8ec03f */
[----:B------:R-:W-:Y:S02]  /*0ce0*/  USHF.R.U32.HI UR6, URZ, 0x4, UR6 ;  /* 0x000000043f067899 */ /* 0x000fe40008011606 */
[----:B------:R-:W-:Y:S02]  /*0cf0*/  UIADD3 UR12, UP0, UR7, UR8, URZ ;  /* 0x00000008070c7290 */ /* 0x000fe4000ff1e03f */
[----:B------:R-:W-:Y:S02]  /*0d00*/  ULOP3.LUT UR6, UR6, 0x3fff, URZ, 0xc0, !UPT ;  /* 0x00003fff06067892 */ /* 0x000fe4000f8ec03f */
[----:B------:R-:W-:Y:S02]  /*0d10*/  UIADD3.X UR13, URZ, URZ, URZ, UP0, !UPT ;  /* 0x0000003f3f0d7290 */ /* 0x000fe400087fe43f */
[----:B------:R-:W-:Y:S02]  /*0d20*/  ULOP3.LUT UR10, UR6, 0x2000000, URZ, 0xfc, !UPT ;  /* 0x02000000060a7892 */ /* 0x000fe4000f8efc3f */
[----:B------:R-:W-:-:S02]  /*0d30*/  ULOP3.LUT UR8, UR12, 0x2000000, URZ, 0xfc, !UPT ;  /* 0x020000000c087892 */ /* 0x000fc4000f8efc3f */
[----:B------:R-:W-:Y:S01]  /*0d40*/  ULOP3.LUT UR9, UR13, 0x80000020, URZ, 0xfc, !UPT ;  /* 0x800000200d097892 */ /* 0x000fe2000f8efc3f */
[----:B------:R-:W-:Y:S01]  /*0d50*/  UMOV UR7, URZ ;  /* 0x0000003f00077c82 */ /* 0x000fe20008000000 */
[----:B------:R-:W-:-:S04]  /*0d60*/  UISETP.GE.AND UP0, UPT, UR4, 0x2, UPT ;  /* 0x000000020400788c */ /* 0x000fc8000bf06270 */
[----:B------:R-:W-:-:S03]  /*0d70*/  USEL UR4, UR4, URZ, !UP0 ;  /* 0x0000003f04047287 */ /* 0x000fc6000c000000 */
[----:B------:R-:W-:Y:S01]  /*0d80*/  HGMMA.64x128x16.F32.BF16 R24, gdesc[UR8], R24 ;  /* 0x01e00000081879f0 */ /* 0x000fe20008701818 */
[----:B------:R-:W-:Y:S01]  /*0d90*/  UMOV UR8, 0x2000002 ;  /* 0x0200000200087882 */ /* 0x000fe20000000000 */
[----:B------:R-:W-:Y:S02]  /*0da0*/  UMOV UR9, 0x80000020 ;  /* 0x8000002000097882 */ /* 0x000fe40000000000 */
[----:B------:R-:W-:Y:S02]  /*0db0*/  UIADD3.64 UR10, UR6, UR8, URZ ;  /* 0x00000008060a7297 */ /* 0x000fe4000fffe03f */
[----:B------:R-:W-:Y:S02]  /*0dc0*/  UIADD3.64 UR8, UR12, UR8, URZ ;  /* 0x000000080c087297 */ /* 0x000fe4000fffe03f */
[----:B------:R-:W-:-:S06]  /*0dd0*/  ULEA UR6, UR4, UR5, 0xd ;  /* 0x0000000504067291 */ /* 0x000fcc000f8e683f */
[----:B------:R-:W-:Y:S02]  /*0de0*/  LEA R13, R6, UR6, 0x1 ;  /* 0x00000006060d7c11 */ /* 0x000fe4000f8e08ff */
[----:B------:R-:W-:Y:S01]  /*0df0*/  LEA R15, R4, UR6, 0x1 ;  /* 0x00000006040f7c11 */ /* 0x000fe2000f8e08ff */
[----:B------:R-:W-:Y:S03]  /*0e00*/  HGMMA.64x128x16.F32.BF16 R24, gdesc[UR8], R24, gsb0 ;  /* 0x01e00000081879f0 */ /* 0x000fe60008001818 */
[----:B------:R-:W-:Y:S02]  /*0e10*/  WARPGROUP.DEPBAR.LE gsb0, 0x1 ;  /* 0x00008000000079c5 */ /* 0x000fe40000010100 */
[----:B------:R-:W-:Y:S06]  /*0e20*/  BAR.SYNC.DEFER_BLOCKING 0x0 ;  /* 0x0000000000007b1d */ /* 0x000fec0000010000 */
[----:B------:R-:W-:Y:S01]  /*0e30*/  @!PT LDS RZ, [RZ] ;  /* 0x00000000fffff984 */ /* 0x000fe20000000800 */
[----:B------:R-:W-:Y:S01]  /*0e40*/  @!PT LDS RZ, [RZ] ;  /* 0x00000000fffff984 */ /* 0x000fe20000000800 */
[----:B------:R-:W-:Y:S01]  /*0e50*/  @!PT LDS RZ, [RZ] ;  /* 0x00000000fffff984 */ /* 0x000fe20000000800 */
[----:B------:R2:W-:Y:S02]  /*0e60*/  LDGSTS.E.BYPASS.128 [R13], desc[UR16][R8.64], P0 ;  /* 0x00000000080d7fae */ /* 0x0005e40008101c50 */
[----:B--2---:R-:W-:Y:S01]  /*0e70*/  IMAD.MOV.U32 R8, RZ, RZ, R18 ;  /* 0x000000ffff087224 */ /* 0x004fe200078e0012 */
[----:B------:R-:W-:Y:S01]  /*0e80*/  IADD3 R18, P4, R18, 0x40, RZ ;  /* 0x0000004012127810 */ /* 0x000fe20007f9e0ff */
[----:B------:R-:W-:-:S04]  /*0e90*/  IMAD.MOV.U32 R9, RZ, RZ, R23 ;  /* 0x000000ffff097224 */ /* 0x000fc800078e0017 */
[----:B------:R-:W-:Y:S01]  /*0ea0*/  IMAD.X R23, RZ, RZ, R23, P4 ;  /* 0x000000ffff177224 */ /* 0x000fe200020e0617 */
[----:B------:R2:W-:Y:S04]  /*0eb0*/  LDGSTS.E.BYPASS.128 [R15], desc[UR16][R8.64], P0 ;  /* 0x00000000080f7fae */ /* 0x0005e80008101c50 */
[----:B------:R-:W0:Y:S01]  /*0ec0*/  LDGDEPBAR ;  /* 0x00000000000079af */ /* 0x000e220000000000 */
[----:B--2---:R-:W-:Y:S01]  /*0ed0*/  IMAD.MOV.U32 R8, RZ, RZ, R20 ;  /* 0x000000ffff087224 */ /* 0x004fe200078e0014 */
[----:B------:R-:W-:Y:S01]  /*0ee0*/  IADD3 R20, P3, R20, 0x40, RZ ;  /* 0x0000004014147810 */ /* 0x000fe20007f7e0ff */
[----:B------:R-:W-:-:S04]  /*0ef0*/  IMAD.MOV.U32 R9, RZ, RZ, R89 ;  /* 0x000000ffff097224 */ /* 0x000fc800078e0059 */
[----:B------:R-:W-:Y:S01]  /*0f00*/  IMAD.X R89, RZ, RZ, R89, P3 ;  /* 0x000000ffff597224 */ /* 0x000fe200018e0659 */
[----:B------:R2:W-:Y:S02]  /*0f10*/  LDGSTS.E.BYPASS.128 [R13+0x4000], desc[UR16][R8.64], P0 ;  /* 0x04000000080d7fae */ /* 0x0005e40008101c50 */
[----:B--2---:R-:W-:Y:S01]  /*0f20*/  IMAD.MOV.U32 R8, RZ, RZ, R22 ;  /* 0x000000ffff087224 */ /* 0x004fe200078e0016 */
[----:B------:R-:W-:Y:S01]  /*0f30*/  IADD3 R22, P2, R22, 0x40, RZ ;  /* 0x0000004016167810 */ /* 0x000fe20007f5e0ff */
[----:B------:R-:W-:-:S04]  /*0f40*/  IMAD.MOV.U32 R9, RZ, RZ, R91 ;  /* 0x000000ffff097224 */ /* 0x000fc800078e005b */
[----:B------:R-:W-:Y:S01]  /*0f50*/  IMAD.X R91, RZ, RZ, R91, P2 ;  /* 0x000000ffff5b7224 */ /* 0x000fe200010e065b */
[----:B------:R2:W-:Y:S01]  /*0f60*/  LDGSTS.E.BYPASS.128 [R15+0x4000], desc[UR16][R8.64], P0 ;  /* 0x04000000080f7fae */ /* 0x0005e20008101c50 */
[----:B------:R-:W-:-:S03]  /*0f70*/  PLOP3.LUT P0, PT, PT, PT, PT, 0x8, 0x0 ;  /* 0x000000000000781c */ /* 0x000fc60003f0e170 */
[----:B------:R-:W0:Y:S01]  /*0f80*/  LDGDEPBAR ;  /* 0x00000000000079af */ /* 0x000e220000000000 */
[----:B------:R-:W-:Y:S09]  /*0f90*/  @P1 BRA `(.L_x_0) ;  /* 0xfffffff800fc1947 */ /* 0x000ff2000383ffff */
[----:B------:R-:W-:Y:S02]  /*0fa0*/  WARPGROUP.DEPBAR.LE gsb0, 0x0 ;  /* 0x00008000000079c5 */ /* 0x000fe40000010000 */
[----:B------:R-:W-:-:S04]  /*0fb0*/  DEPBAR.LE SB0, 0x0 ;  /* 0x000080000000791a */ /* 0x000fc80000000000 */
[----:B------:R-:W-:Y:S02]  /*0fc0*/  SHF.R.U32.HI R4, RZ, 0x1, R7 ;  /* 0x00000001ff047819 */ /* 0x000fe40000011607 */
[----:B------:R-:W-:Y:S02]  /*0fd0*/  LOP3.LUT R10, R10, 0x7, RZ, 0xc0, !PT ;  /* 0x000000070a0a7812 */ /* 0x000fe400078ec0ff */
[----:B------:R-:W-:Y:S02]  /*0fe0*/  LOP3.LUT R7, R7, 0xf, RZ, 0xc0, !PT ;  /* 0x0000000f07077812 */ /* 0x000fe400078ec0ff */
[----:B------:R-:W-:Y:S01]  /*0ff0*/  LOP3.LUT R4, R4, 0x8, RZ, 0xc0, !PT ;  /* 0x0000000804047812 */ /* 0x000fe200078ec0ff */
[----:B------:R-:W-:Y:S01]  /*1000*/  IMAD.SHL.U32 R6, R10, 0x2, RZ ;  /* 0x000000020a067824 */ /* 0x000fe200078e00ff */
[----:B------:R-:W-:Y:S02]  /*1010*/  F2FP.BF16.F32.PACK_AB R24, R25, R24 ;  /* 0x000000181918723e */ /* 0x000fe400000010ff */
[----:B------:R-:W-:Y:S01]  /*1020*/  F2FP.BF16.F32.PACK_AB R25, R27, R26 ;  /* 0x0000001a1b19723e */ /* 0x000fe200000010ff */
[----:B------:R-:W-:Y:S01]  /*1030*/  IMAD R7, R7, 0x88, R4 ;  /* 0x0000008807077824 */ /* 0x000fe200078e0204 */
[----:B------:R-:W-:-:S02]  /*1040*/  LOP3.LUT R11, R6, R11, RZ, 0xfc, !PT ;  /* 0x0000000b060b7212 */ /* 0x000fc400078efcff */
[----:B------:R-:W-:Y:S01]  /*1050*/  LOP3.LUT R4, R2, 0x78, RZ, 0xc0, !PT ;  /* 0x0000007802047812 */ /* 0x000fe200078ec0ff */
[----:B------:R-:W-:Y:S01]  /*1060*/  IMAD R7, R10, 0x880, R7 ;  /* 0x000008800a077824 */ /* 0x000fe200078e0207 */
[----:B------:R-:W-:Y:S02]  /*1070*/  F2FP.BF16.F32.PACK_AB R32, R33, R32 ;  /* 0x000000202120723e */ /* 0x000fe400000010ff */
[----:B------:R-:W-:Y:S01]  /*1080*/  F2FP.BF16.F32.PACK_AB R26, R29, R28 ;  /* 0x0000001c1d1a723e */ /* 0x000fe200000010ff */
[----:B------:R-:W-:Y:S01]  /*1090*/  IMAD R11, R11, 0x88, R4 ;  /* 0x000000880b0b7824 */ /* 0x000fe200078e0204 */
[----:B------:R-:W-:Y:S02]  /*10a0*/  F2FP.BF16.F32.PACK_AB R27, R31, R30 ;  /* 0x0000001e1f1b723e */ /* 0x000fe400000010ff */
[----:B------:R-:W-:Y:S02]  /*10b0*/  F2FP.BF16.F32.PACK_AB R33, R35, R34 ;  /* 0x000000222321723e */ /* 0x000fe400000010ff */
[----:B------:R-:W-:-:S02]  /*10c0*/  F2FP.BF16.F32.PACK_AB R40, R41, R40 ;  /* 0x000000282928723e */ /* 0x000fc400000010ff */
[----:B------:R-:W-:Y:S01]  /*10d0*/  LEA R4, R7, UR5, 0x1 ;  /* 0x0000000507047c11 */ /* 0x000fe2000f8e08ff */
[----:B------:R-:W-:Y:S01]  /*10e0*/  BAR.SYNC.DEFER_BLOCKING 0x0 ;  /* 0x0000000000007b1d */ /* 0x000fe20000010000 */
[----:B------:R-:W-:Y:S02]  /*10f0*/  F2FP.BF16.F32.PACK_AB R34, R37, R36 ;  /* 0x000000242522723e */ /* 0x000fe400000010ff */
[----:B------:R-:W-:Y:S02]  /*1100*/  F2FP.BF16.F32.PACK_AB R35, R39, R38 ;  /* 0x000000262723723e */ /* 0x000fe400000010ff */
[----:B------:R-:W-:-:S03]  /*1110*/  F2FP.BF16.F32.PACK_AB R41, R43, R42 ;  /* 0x0000002a2b29723e */ /* 0x000fc600000010ff */
[----:B------:R-:W3:Y:S01]  /*1120*/  LDC.64 R6, c[0x0][0x220] ;  /* 0x00008800ff067b82 */ /* 0x000ee20000000a00 */
[----:B------:R-:W-:Y:S02]  /*1130*/  F2FP.BF16.F32.PACK_AB R48, R49, R48 ;  /* 0x000000303130723e */ /* 0x000fe400000010ff */
[----:B------:R-:W-:Y:S02]  /*1140*/  F2FP.BF16.F32.PACK_AB R42, R45, R44 ;  /* 0x0000002c2d2a723e */ /* 0x000fe400000010ff */
[----:B------:R-:W-:Y:S02]  /*1150*/  F2FP.BF16.F32.PACK_AB R43, R47, R46 ;  /* 0x0000002e2f2b723e */ /* 0x000fe400000010ff */
[----:B------:R-:W-:Y:S02]  /*1160*/  F2FP.BF16.F32.PACK_AB R49, R51, R50 ;  /* 0x000000323331723e */ /* 0x000fe400000010ff */
[----:B------:R-:W-:Y:S02]  /*1170*/  F2FP.BF16.F32.PACK_AB R56, R57, R56 ;  /* 0x000000383938723e */ /* 0x000fe400000010ff */
[----:B------:R-:W-:-:S02]  /*1180*/  F2FP.BF16.F32.PACK_AB R50, R53, R52 ;  /* 0x000000343532723e */ /* 0x000fc400000010ff */
[----:B------:R-:W-:Y:S02]  /*1190*/  F2FP.BF16.F32.PACK_AB R51, R55, R54 ;  /* 0x000000363733723e */ /* 0x000fe400000010ff */
[----:B------:R-:W-:Y:S02]  /*11a0*/  F2FP.BF16.F32.PACK_AB R57, R59, R58 ;  /* 0x0000003a3b39723e */ /* 0x000fe400000010ff */
[----:B------:R-:W-:Y:S01]  /*11b0*/  F2FP.BF16.F32.PACK_AB R64, R65, R64 ;  /* 0x000000404140723e */ /* 0x000fe200000010ff */
[----:B------:R-:W-:Y:S01]  /*11c0*/  STSM.16.M88.4 [R4], R24 ;  /* 0x0000001804007844 */ /* 0x000fe20000000200 */
[----:B------:R-:W-:Y:S02]  /*11d0*/  F2FP.BF16.F32.PACK_AB R58, R61, R60 ;  /* 0x0000003c3d3a723e */ /* 0x000fe400000010ff */
[----:B------:R-:W-:Y:S01]  /*11e0*/  F2FP.BF16.F32.PACK_AB R59, R63, R62 ;  /* 0x0000003e3f3b723e */ /* 0x000fe200000010ff */
[----:B------:R4:W-:Y:S01]  /*11f0*/  STSM.16.M88.4 [R4+0x20], R32 ;  /* 0x0000202004007844 */ /* 0x0009e20000000200 */
[----:B------:R-:W-:-:S02]  /*1200*/  F2FP.BF16.F32.PACK_AB R65, R67, R66 ;  /* 0x000000424341723e */ /* 0x000fc400000010ff */
[----:B------:R-:W-:Y:S01]  /*1210*/  F2FP.BF16.F32.PACK_AB R72, R73, R72 ;  /* 0x000000484948723e */ /* 0x000fe200000010ff */
[----:B------:R-:W-:Y:S01]  /*1220*/  STSM.16.M88.4 [R4+0x40], R40 ;  /* 0x0000402804007844 */ /* 0x000fe20000000200 */
[----:B------:R-:W-:Y:S02]  /*1230*/  F2FP.BF16.F32.PACK_AB R66, R69, R68 ;  /* 0x000000444542723e */ /* 0x000fe400000010ff */
[----:B------:R-:W-:Y:S01]  /*1240*/  F2FP.BF16.F32.PACK_AB R67, R71, R70 ;  /* 0x000000464743723e */ /* 0x000fe200000010ff */
[----:B------:R-:W-:Y:S01]  /*1250*/  STSM.16.M88.4 [R4+0x60], R48 ;  /* 0x0000603004007844 */ /* 0x000fe20000000200 */
[----:B------:R-:W-:Y:S02]  /*1260*/  F2FP.BF16.F32.PACK_AB R73, R75, R74 ;  /* 0x0000004a4b49723e */ /* 0x000fe400000010ff */
[----:B------:R-:W-:Y:S01]  /*1270*/  F2FP.BF16.F32.PACK_AB R80, R81, R80 ;  /* 0x000000505150723e */ /* 0x000fe200000010ff */
[----:B------:R-:W-:Y:S01]  /*1280*/  STSM.16.M88.4 [R4+0x80], R56 ;  /* 0x0000803804007844 */ /* 0x000fe20000000200 */
[----:B------:R-:W-:-:S02]  /*1290*/  F2FP.BF16.F32.PACK_AB R74, R77, R76 ;  /* 0x0000004c4d4a723e */ /* 0x000fc400000010ff */
[----:B------:R-:W-:Y:S01]  /*12a0*/  F2FP.BF16.F32.PACK_AB R75, R79, R78 ;  /* 0x0000004e4f4b723e */ /* 0x000fe200000010ff */
[----:B------:R-:W-:Y:S01]  /*12b0*/  STSM.16.M88.4 [R4+0xa0], R64 ;  /* 0x0000a04004007844 */ /* 0x000fe20000000200 */
[----:B------:R-:W-:Y:S02]  /*12c0*/  F2FP.BF16.F32.PACK_AB R81, R83, R82 ;  /* 0x000000525351723e */ /* 0x000fe400000010ff */
[----:B------:R-:W-:Y:S01]  /*12d0*/  F2FP.BF16.F32.PACK_AB R82, R85, R84 ;  /* 0x000000545552723e */ /* 0x000fe200000010ff */
[----:B------:R-:W-:Y:S01]  /*12e0*/  STSM.16.M88.4 [R4+0xc0], R72 ;  /* 0x0000c04804007844 */ /* 0x000fe20000000200 */
[----:B------:R-:W-:Y:S02]  /*12f0*/  F2FP.BF16.F32.PACK_AB R83, R87, R86 ;  /* 0x000000565753723e */ /* 0x000fe400000010ff */
[----:B------:R-:W-:Y:S02]  /*1300*/  LEA R36, R11, UR5, 0x1 ;  /* 0x000000050b247c11 */ /* 0x000fe4000f8e08ff */
[----:B------:R-:W-:Y:S01]  /*1310*/  LOP3.LUT R2, R3, 0x78, R2, 0xf8, !PT ;  /* 0x0000007803027812 */ /* 0x000fe200078ef802 */
[----:B------:R5:W-:Y:S01]  /*1320*/  STSM.16.M88.4 [R4+0xe0], R80 ;  /* 0x0000e05004007844 */ /* 0x000be20000000200 */
[C---:B------:R-:W-:Y:S01]  /*1330*/  LOP3.LUT R3, R5.reuse, 0x10, RZ, 0xfc, !PT ;  /* 0x0000001005037812 */ /* 0x040fe200078efcff */
[----:B------:R-:W-:Y:S01]  /*1340*/  BAR.SYNC.DEFER_BLOCKING 0x0 ;  /* 0x0000000000007b1d */ /* 0x000fe20000010000 */
[----:B------:R-:W-:Y:S01]  /*1350*/  ISETP.GE.AND P0, PT, R2, 0xc00, PT ;  /* 0x00000c000200780c */ /* 0x000fe20003f06270 */
[C---:B------:R-:W-:Y:S01]  /*1360*/  IMAD R37, R5.reuse, 0xc00, R2 ;  /* 0x00000c0005257824 */ /* 0x040fe200078e0202 */
[----:B------:R-:W-:-:S02]  /*1370*/  LOP3.LUT R29, R5, 0x20, RZ, 0xfc, !PT ;  /* 0x00000020051d7812 */ /* 0x000fc400078efcff */
[-C--:B------:R-:W-:Y:S01]  /*1380*/  ISETP.LT.AND P1, PT, R5, R0.reuse, !P0 ;  /* 0x000000000500720c */ /* 0x080fe20004721270 */
[----:B----4-:R-:W-:Y:S01]  /*1390*/  VIADD R35, R37, 0xc000 ;  /* 0x0000c00025237836 */ /* 0x010fe20000000000 */
[----:B------:R-:W-:Y:S01]  /*13a0*/  LOP3.LUT R31, R5, 0x30, RZ, 0xfc, !PT ;  /* 0x00000030051f7812 */ /* 0x000fe200078efcff */
[----:B------:R-:W-:Y:S01]  /*13b0*/  VIADD R39, R37, 0x48000 ;  /* 0x0004800025277836 */ /* 0x000fe20000000000 */
[----:B------:R-:W-:Y:S02]  /*13c0*/  LOP3.LUT R33, R5, 0x40, RZ, 0xfc, !PT ;  /* 0x0000004005217812 */ /* 0x000fe400078efcff */
[-C--:B------:R-:W-:Y:S01]  /*13d0*/  ISETP.LT.AND P6, PT, R3, R0.reuse, !P0 ;  /* 0x000000000300720c */ /* 0x080fe200047c1270 */
[----:B---3--:R-:W-:Y:S01]  /*13e0*/  IMAD.WIDE R2, R37, 0x2, R6 ;  /* 0x0000000225027825 */ /* 0x008fe200078e0206 */
[-C--:B------:R-:W-:Y:S02]  /*13f0*/  ISETP.LT.AND P5, PT, R29, R0.reuse, !P0 ;  /* 0x000000001d00720c */ /* 0x080fe400047a1270 */
[----:B------:R-:W-:-:S02]  /*1400*/  ISETP.LT.AND P4, PT, R31, R0, !P0 ;  /* 0x000000001f00720c */ /* 0x000fc40004781270 */
[----:B------:R-:W-:Y:S02]  /*1410*/  LOP3.LUT R29, R5, 0x50, RZ, 0xfc, !PT ;  /* 0x00000050051d7812 */ /* 0x000fe400078efcff */
[-C--:B------:R-:W-:Y:S02]  /*1420*/  ISETP.LT.AND P3, PT, R33, R0.reuse, !P0 ;  /* 0x000000002100720c */ /* 0x080fe40004761270 */
[C---:B------:R-:W-:Y:S02]  /*1430*/  LOP3.LUT R31, R5.reuse, 0x60, RZ, 0xfc, !PT ;  /* 0x00000060051f7812 */ /* 0x040fe400078efcff */
[----:B------:R-:W-:Y:S01]  /*1440*/  LOP3.LUT R33, R5, 0x70, RZ, 0xfc, !PT ;  /* 0x0000007005217812 */ /* 0x000fe200078efcff */
[----:B------:R-:W3:Y:S01]  /*1450*/  LDS.128 R44, [R36] ;  /* 0x00000000242c7984 */ /* 0x000ee20000000c00 */
[----:B------:R-:W-:Y:S01]  /*1460*/  ISETP.LT.AND P2, PT, R29, R0, !P0 ;  /* 0x000000001d00720c */ /* 0x000fe20004741270 */
[----:B------:R-:W-:Y:S02]  /*1470*/  VIADD R29, R37, 0x18000 ;  /* 0x00018000251d7836 */ /* 0x000fe40000000000 */
[----:B------:R-:W4:Y:S01]  /*1480*/  LDS.128 R52, [R36+0x1100] ;  /* 0x0011000024347984 */ /* 0x000f220000000c00 */
[----:B--2--5:R-:W-:-:S03]  /*1490*/  IMAD.WIDE R4, R35, 0x2, R6 ;  /* 0x0000000223047825 */ /* 0x024fc600078e0206 */
[----:B------:R-:W2:Y:S01]  /*14a0*/  LDS.128 R24, [R36+0x2200] ;  /* 0x0022000024187984 */ /* 0x000ea20000000c00 */
[----:B------:R-:W-:Y:S02]  /*14b0*/  VIADD R35, R37, 0x3c000 ;  /* 0x0003c00025237836 */ /* 0x000fe40000000000 */
[--C-:B------:R-:W-:Y:S01]  /*14c0*/  IMAD.WIDE R28, R29, 0x2, R6.reuse ;  /* 0x000000021d1c7825 */ /* 0x100fe200078e0206 */
[----:B------:R-:W5:Y:S04]  /*14d0*/  LDS.128 R20, [R36+0x3300] ;  /* 0x0033000024147984 */ /* 0x000f680000000c00 */
[----:B------:R-:W5:Y:S04]  /*14e0*/  LDS.128 R16, [R36+0x4400] ;  /* 0x0044000024107984 */ /* 0x000f680000000c00 */
[----:B------:R-:W5:Y:S04]  /*14f0*/  LDS.128 R12, [R36+0x5500] ;  /* 0x00550000240c7984 */ /* 0x000f680000000c00 */
[----:B------:R-:W5:Y:S04]  /*1500*/  LDS.128 R8, [R36+0x6600] ;  /* 0x0066000024087984 */ /* 0x000f680000000c00 */
[----:B---3--:R3:W-:Y:S01]  /*1510*/  @P1 STG.E.128 desc[UR16][R2.64], R44 ;  /* 0x0000002c02001986 */ /* 0x0087e2000c101d10 */
[-C--:B------:R-:W-:Y:S01]  /*1520*/  ISETP.LT.AND P1, PT, R31, R0.reuse, !P0 ;  /* 0x000000001f00720c */ /* 0x080fe20004721270 */
[----:B------:R-:W-:Y:S01]  /*1530*/  VIADD R31, R37, 0x24000 ;  /* 0x00024000251f7836 */ /* 0x000fe20000000000 */
[----:B------:R-:W-:Y:S01]  /*1540*/  ISETP.LT.AND P0, PT, R33, R0, !P0 ;  /* 0x000000002100720c */ /* 0x000fe20004701270 */
[----:B------:R-:W-:Y:S01]  /*1550*/  VIADD R33, R37, 0x30000 ;  /* 0x0003000025217836 */ /* 0x000fe20000000000 */
[----:B----4-:R4:W-:Y:S01]  /*1560*/  @P6 STG.E.128 desc[UR16][R4.64], R52 ;  /* 0x0000003404006986 */ /* 0x0109e2000c101d10 */
[----:B------:R-:W-:-:S03]  /*1570*/  IMAD.WIDE R30, R31, 0x2, R6 ;  /* 0x000000021f1e7825 */ /* 0x000fc600078e0206 */
[----:B--2---:R4:W-:Y:S04]  /*1580*/  @P5 STG.E.128 desc[UR16][R28.64], R24 ;  /* 0x000000181c005986 */ /* 0x0049e8000c101d10 */
[----:B-1---5:R4:W-:Y:S01]  /*1590*/  @P4 STG.E.128 desc[UR16][R30.64], R20 ;  /* 0x000000141e004986 */ /* 0x0229e2000c101d10 */
[----:B---3--:R-:W-:-:S04]  /*15a0*/  IMAD.WIDE R2, R33, 0x2, R6 ;  /* 0x0000000221027825 */ /* 0x008fc800078e0206 */
[--C-:B------:R-:W-:Y:S01]  /*15b0*/  IMAD.WIDE R32, R35, 0x2, R6.reuse ;  /* 0x0000000223207825 */ /* 0x100fe200078e0206 */
[----:B------:R4:W-:Y:S03]  /*15c0*/  @P3 STG.E.128 desc[UR16][R2.64], R16 ;  /* 0x0000001002003986 */ /* 0x0009e6000c101d10 */
[----:B------:R-:W-:Y:S01]  /*15d0*/  IMAD.WIDE R34, R39, 0x2, R6 ;  /* 0x0000000227227825 */ /* 0x000fe200078e0206 */
[----:B------:R4:W-:Y:S04]  /*15e0*/  @P2 STG.E.128 desc[UR16][R32.64], R12 ;  /* 0x0000000c20002986 */ /* 0x0009e8000c101d10 */
[----:B------:R4:W-:Y:S01]  /*15f0*/  @P1 STG.E.128 desc[UR16][R34.64], R8 ;  /* 0x0000000822001986 */ /* 0x0009e2000c101d10 */
[----:B------:R-:W-:Y:S05]  /*1600*/  @!P0 EXIT ;  /* 0x000000000000894d */ /* 0x000fea0003800000 */
[----:B----4-:R-:W1:Y:S01]  /*1610*/  LDS.128 R8, [R36+0x7700] ;  /* 0x0077000024087984 */ /* 0x010e620000000c00 */
[----:B------:R-:W-:-:S04]  /*1620*/  VIADD R37, R37, 0x54000 ;  /* 0x0005400025257836 */ /* 0x000fc80000000000 */
[----:B------:R-:W-:-:S05]  /*1630*/  IMAD.WIDE R6, R37, 0x2, R6 ;  /* 0x0000000225067825 */ /* 0x000fca00078e0206 */
[----:B-1----:R-:W-:Y:S01]  /*1640*/  STG.E.128 desc[UR16][R6.64], R8 ;  /* 0x0000000806007986 */ /* 0x002fe2000c101d10 */
[----:B------:R-:W-:Y:S05]  /*1650*/  EXIT ;  /* 0x000000000000794d */ /* 0x000fea0003800000 */
.L_x_1:
[----:B------:R-:W-:-:S00]  /*1660*/  BRA `(.L_x_1) ;  /* 0xfffffffc00fc7947 */ /* 0x000fc0000383ffff */
[----:B------:R-:W-:-:S00]  /*1670*/  NOP ;  /* 0x0000000000007918 */ /* 0x000fc00000000000 */
        /* <DEDUP_REMOVED lines=8> */
.L_x_2:


//--------------------- .nv.shared.triton_mm      --------------------------
	.section	.nv.shared.triton_mm,"aw",@nobits
	.sectionflags	@""
	.align	16
	.zero		1024


//--------------------- .nv.constant0.triton_mm   --------------------------
	.section	.nv.constant0.triton_mm,"a",@progbits
	.sectionflags	@""
	.align	4
.nv.constant0.triton_mm:
	.zero		556
